	.headerflags	@"EF_CUDA_TEXMODE_UNIFIED EF_CUDA_64BIT_ADDRESS EF_CUDA_SM89 EF_CUDA_VIRTUAL_SM(EF_CUDA_SM89)"
	.elftype	@"ET_EXEC"


//--------------------- .nv.info                  --------------------------
	.section	.nv.info,"",@"SHT_CUDA_INFO"
	.align	4


	//----- nvinfo : EIATTR_REGCOUNT
	.align		4
        /*0000*/ 	.byte	0x04, 0x2f
        /*0002*/ 	.short	(.L_1 - .L_0)
	.align		4
.L_0:
        /*0004*/ 	.word	index@(triton__0d1d2d3d4d5de6de)
        /*0008*/ 	.word	0x00000028


	//----- nvinfo : EIATTR_MAX_STACK_SIZE
	.align		4
.L_1:
        /*000c*/ 	.byte	0x04, 0x23
        /*000e*/ 	.short	(.L_3 - .L_2)
	.align		4
.L_2:
        /*0010*/ 	.word	index@(triton__0d1d2d3d4d5de6de)
        /*0014*/ 	.word	0x00000000


	//----- nvinfo : EIATTR_MIN_STACK_SIZE
	.align		4
.L_3:
        /*0018*/ 	.byte	0x04, 0x12
        /*001a*/ 	.short	(.L_5 - .L_4)
	.align		4
.L_4:
        /*001c*/ 	.word	index@(triton__0d1d2d3d4d5de6de)
        /*0020*/ 	.word	0x00000000


	//----- nvinfo : EIATTR_FRAME_SIZE
	.align		4
.L_5:
        /*0024*/ 	.byte	0x04, 0x11
        /*0026*/ 	.short	(.L_7 - .L_6)
	.align		4
.L_6:
        /*0028*/ 	.word	index@(triton__0d1d2d3d4d5de6de)
        /*002c*/ 	.word	0x00000000
.L_7:


//--------------------- .nv.info.triton__0d1d2d3d4d5de6de --------------------------
	.section	.nv.info.triton__0d1d2d3d4d5de6de,"",@"SHT_CUDA_INFO"
	.align	4


	//----- nvinfo : EIATTR_CUDA_API_VERSION
	.align		4
        /*0000*/ 	.byte	0x04, 0x37
        /*0002*/ 	.short	(.L_9 - .L_8)
.L_8:
        /*0004*/ 	.word	0x0000007b


	//----- nvinfo : EIATTR_PARAM_CBANK
	.align		4
.L_9:
        /*0008*/ 	.byte	0x04, 0x0a
        /*000a*/ 	.short	(.L_11 - .L_10)
	.align		4
.L_10:
        /*000c*/ 	.word	index@(.nv.constant0.triton__0d1d2d3d4d5de6de)
        /*0010*/ 	.short	0x0160
        /*0012*/ 	.short	0x0030


	//----- nvinfo : EIATTR_CBANK_PARAM_SIZE
	.align		4
.L_11:
        /*0014*/ 	.byte	0x03, 0x19
        /*0016*/ 	.short	0x0030


	//----- nvinfo : EIATTR_KPARAM_INFO
	.align		4
        /*0018*/ 	.byte	0x04, 0x17
        /*001a*/ 	.short	(.L_13 - .L_12)
.L_12:
        /*001c*/ 	.word	0x00000000
        /*0020*/ 	.short	0x0006
        /*0022*/ 	.short	0x002c
        /*0024*/ 	.byte	0x00, 0xf0, 0x11, 0x00


	//----- nvinfo : EIATTR_KPARAM_INFO
	.align		4
.L_13:
        /*0028*/ 	.byte	0x04, 0x17
        /*002a*/ 	.short	(.L_15 - .L_14)
.L_14:
        /*002c*/ 	.word	0x00000000
        /*0030*/ 	.short	0x0005
        /*0032*/ 	.short	0x0028
        /*0034*/ 	.byte	0x00, 0xf0, 0x11, 0x00


	//----- nvinfo : EIATTR_KPARAM_INFO
	.align		4
.L_15:
        /*0038*/ 	.byte	0x04, 0x17
        /*003a*/ 	.short	(.L_17 - .L_16)
.L_16:
        /*003c*/ 	.word	0x00000000
        /*0040*/ 	.short	0x0004
        /*0042*/ 	.short	0x0020
        /*0044*/ 	.byte	0x00, 0xf0, 0x21, 0x00


	//----- nvinfo : EIATTR_KPARAM_INFO
	.align		4
.L_17:
        /*0048*/ 	.byte	0x04, 0x17
        /*004a*/ 	.short	(.L_19 - .L_18)
.L_18:
        /*004c*/ 	.word	0x00000000
        /*0050*/ 	.short	0x0003
        /*0052*/ 	.short	0x0018
        /*0054*/ 	.byte	0x00, 0xf0, 0x21, 0x00


	//----- nvinfo : EIATTR_KPARAM_INFO
	.align		4
.L_19:
        /*0058*/ 	.byte	0x04, 0x17
        /*005a*/ 	.short	(.L_21 - .L_20)
.L_20:
        /*005c*/ 	.word	0x00000000
        /*0060*/ 	.short	0x0002
        /*0062*/ 	.short	0x0010
        /*0064*/ 	.byte	0x00, 0xf0, 0x21, 0x00


	//----- nvinfo : EIATTR_KPARAM_INFO
	.align		4
.L_21:
        /*0068*/ 	.byte	0x04, 0x17
        /*006a*/ 	.short	(.L_23 - .L_22)
.L_22:
        /*006c*/ 	.word	0x00000000
        /*0070*/ 	.short	0x0001
        /*0072*/ 	.short	0x0008
        /*0074*/ 	.byte	0x00, 0xf0, 0x21, 0x00


	//----- nvinfo : EIATTR_KPARAM_INFO
	.align		4
.L_23:
        /*0078*/ 	.byte	0x04, 0x17
        /*007a*/ 	.short	(.L_25 - .L_24)
.L_24:
        /*007c*/ 	.word	0x00000000
        /*0080*/ 	.short	0x0000
        /*0082*/ 	.short	0x0000
        /*0084*/ 	.byte	0x00, 0xf0, 0x21, 0x00


	//----- nvinfo : EIATTR_MAXREG_COUNT
	.align		4
.L_25:
        /*0088*/ 	.byte	0x03, 0x1b
        /*008a*/ 	.short	0x00ff


	//----- nvinfo : EIATTR_COOP_GROUP_MASK_REGIDS
	.align		4
        /*008c*/ 	.byte	0x04, 0x29
        /*008e*/ 	.short	(.L_27 - .L_26)


	//   ....[0]....
.L_26:
        /*0090*/ 	.word	0xffffffff


	//   ....[1]....
        /*0094*/ 	.word	0xffffffff


	//   ....[2]....
        /*0098*/ 	.word	0xffffffff


	//   ....[3]....
        /*009c*/ 	.word	0xffffffff


	//   ....[4]....
        /*00a0*/ 	.word	0xffffffff


	//   ....[5]....
        /*00a4*/ 	.word	0xffffffff


	//   ....[6]....
        /*00a8*/ 	.word	0xffffffff


	//   ....[7]....
        /*00ac*/ 	.word	0xffffffff


	//----- nvinfo : EIATTR_COOP_GROUP_INSTR_OFFSETS
	.align		4
.L_27:
        /*00b0*/ 	.byte	0x04, 0x28
        /*00b2*/ 	.short	(.L_29 - .L_28)


	//   ....[0]....
.L_28:
        /*00b4*/ 	.word	0x00000690


	//   ....[1]....
        /*00b8*/ 	.word	0x000006b0


	//   ....[2]....
        /*00bc*/ 	.word	0x000006d0


	//   ....[3]....
        /*00c0*/ 	.word	0x000006f0


	//   ....[4]....
        /*00c4*/ 	.word	0x00000720


	//   ....[5]....
        /*00c8*/ 	.word	0x000007b0


	//   ....[6]....
        /*00cc*/ 	.word	0x000007d0


	//   ....[7]....
        /*00d0*/ 	.word	0x00000800


	//----- nvinfo : EIATTR_EXIT_INSTR_OFFSETS
	.align		4
.L_29:
        /*00d4*/ 	.byte	0x04, 0x1c
        /*00d6*/ 	.short	(.L_31 - .L_30)


	//   ....[0]....
.L_30:
        /*00d8*/ 	.word	0x00000f70


	//----- nvinfo : EIATTR_MAX_THREADS
	.align		4
.L_31:
        /*00dc*/ 	.byte	0x04, 0x05
        /*00de*/ 	.short	(.L_33 - .L_32)
.L_32:
        /*00e0*/ 	.word	0x00000100
        /*00e4*/ 	.word	0x00000001
        /*00e8*/ 	.word	0x00000001
.L_33:


//--------------------- .nv.rel.action            --------------------------
	.section	.nv.rel.action,"",@"SHT_CUDA_RELOCINFO"
	.align	8
	.sectionentsize	8
        /*0000*/ 	.byte	0x73, 0x00, 0x00, 0x00, 0x00, 0x00, 0x00, 0x00, 0x00, 0x00, 0x00, 0x11, 0x25, 0x00, 0x05, 0x36


//--------------------- .nv.constant0.triton__0d1d2d3d4d5de6de --------------------------
	.section	.nv.constant0.triton__0d1d2d3d4d5de6de,"a",@progbits
	.align	4
.nv.constant0.triton__0d1d2d3d4d5de6de:
	.zero		400


//--------------------- .text.triton__0d1d2d3d4d5de6de --------------------------
	.section	.text.triton__0d1d2d3d4d5de6de,"ax",@progbits
	.sectionflags	@"SHF_BARRIERS=1"
	.sectioninfo	@"SHI_REGISTERS=40"
	.align	128
        .global         triton__0d1d2d3d4d5de6de
        .type           triton__0d1d2d3d4d5de6de,@function
        .size           triton__0d1d2d3d4d5de6de,(.L_x_2 - triton__0d1d2d3d4d5de6de)
        .other          triton__0d1d2d3d4d5de6de,@"STO_CUDA_ENTRY STV_DEFAULT"
triton__0d1d2d3d4d5de6de:
.text.triton__0d1d2d3d4d5de6de:
[----:B------:R-:W-:-:S02]  /*0000*/  MOV R1, c[0x0][0x28] ;  /* 0x00000a0000017a02 */ /* 0x000fc40000000f00 */
[----:B------:R-:W0:Y:S01]  /*0010*/  S2R R2, SR_TID.X ;  /* 0x0000000000027919 */ /* 0x000e220000002100 */
[----:B------:R-:W-:Y:S01]  /*0020*/  MOV R24, 0x4 ;  /* 0x0000000400187802 */ /* 0x000fe20000000f00 */
[----:B------:R-:W-:Y:S01]  /*0030*/  CS2R R12, SRZ ;  /* 0x00000000000c7805 */ /* 0x000fe2000001ff00 */
[----:B------:R-:W-:Y:S01]  /*0040*/  CS2R R14, SRZ ;  /* 0x00000000000e7805 */ /* 0x000fe2000001ff00 */
[----:B------:R-:W1:Y:S01]  /*0050*/  S2R R0, SR_CTAID.X ;  /* 0x0000000000007919 */ /* 0x000e620000002500 */
[----:B------:R-:W-:Y:S01]  /*0060*/  ULDC.64 UR4, c[0x0][0x118] ;  /* 0x0000460000047ab9 */ /* 0x000fe20000000a00 */
[----:B0-----:R-:W-:-:S04]  /*0070*/  SHF.L.U32 R2, R2, 0x2, RZ ;  /* 0x0000000202027819 */ /* 0x001fc800000006ff */
[----:B------:R-:W-:-:S04]  /*0080*/  LOP3.LUT R3, R2, 0x3fc, RZ, 0xc0, !PT ;  /* 0x000003fc02037812 */ /* 0x000fc800078ec0ff */
[C---:B------:R-:W-:Y:S02]  /*0090*/  LOP3.LUT R5, R3.reuse, 0x800, RZ, 0xfc, !PT ;  /* 0x0000080003057812 */ /* 0x040fe400078efcff */
[----:B------:R-:W-:Y:S02]  /*00a0*/  LOP3.LUT R9, R3, 0x800, RZ, 0xfc, !PT ;  /* 0x0000080003097812 */ /* 0x000fe400078efcff */
[----:B------:R-:W-:Y:S01]  /*00b0*/  ISETP.GE.U32.AND P0, PT, R5, 0x900, PT ;  /* 0x000009000500780c */ /* 0x000fe20003f06070 */
[----:B-1----:R-:W-:Y:S02]  /*00c0*/  IMAD R19, R0, 0x900, R5 ;  /* 0x0000090000137824 */ /* 0x002fe400078e0205 */
[-C--:B------:R-:W-:Y:S01]  /*00d0*/  IMAD.WIDE.U32 R16, R9, R24.reuse, c[0x0][0x168] ;  /* 0x00005a0009107625 */ /* 0x080fe200078e0018 */
[----:B------:R-:W-:Y:S01]  /*00e0*/  CS2R R4, SRZ ;  /* 0x0000000000047805 */ /* 0x000fe2000001ff00 */
[----:B------:R-:W-:Y:S02]  /*00f0*/  CS2R R6, SRZ ;  /* 0x0000000000067805 */ /* 0x000fe4000001ff00 */
[----:B------:R-:W-:-:S06]  /*0100*/  IMAD.WIDE R18, R19, R24, c[0x0][0x160] ;  /* 0x0000580013127625 */ /* 0x000fcc00078e0218 */
[----:B------:R0:W2:Y:S01]  /*0110*/  @!P0 LDG.E.EL.128 R12, [R16.64] ;  /* 0x00000004100c8981 */ /* 0x0000a2000c2e1d00 */
[----:B------:R-:W-:-:S03]  /*0120*/  IMAD R21, R0, 0x900, R9 ;  /* 0x0000090000157824 */ /* 0x000fc600078e0209 */
[----:B------:R1:W3:Y:S01]  /*0130*/  @!P0 LDG.E.EL.128 R4, [R18.64] ;  /* 0x0000000412048981 */ /* 0x0002e2000c2e1d00 */
[----:B------:R-:W-:Y:S01]  /*0140*/  CS2R R8, SRZ ;  /* 0x0000000000087805 */ /* 0x000fe2000001ff00 */
[----:B------:R-:W-:Y:S01]  /*0150*/  CS2R R10, SRZ ;  /* 0x00000000000a7805 */ /* 0x000fe2000001ff00 */
[----:B------:R-:W-:-:S05]  /*0160*/  IMAD.WIDE R20, R21, R24, c[0x0][0x170] ;  /* 0x00005c0015147625 */ /* 0x000fca00078e0218 */
[----:B------:R3:W4:Y:S01]  /*0170*/  @!P0 LDG.E.EL.128 R8, [R20.64] ;  /* 0x0000000414088981 */ /* 0x000722000c2e1d00 */
[----:B------:R-:W-:Y:S02]  /*0180*/  IMAD R25, R0, 0x900, R3 ;  /* 0x0000090000197824 */ /* 0x000fe400078e0203 */
[----:B------:R-:W-:-:S04]  /*0190*/  IMAD.WIDE.U32 R34, R3, R24, c[0x0][0x168] ;  /* 0x00005a0003227625 */ /* 0x000fc800078e0018 */
[----:B0-----:R-:W-:-:S06]  /*01a0*/  IMAD.WIDE R16, R25, R24, c[0x0][0x160] ;  /* 0x0000580019107625 */ /* 0x001fcc00078e0218 */
[----:B-1----:R-:W5:Y:S01]  /*01b0*/  LDG.E.EL.128 R16, [R16.64] ;  /* 0x0000000410107981 */ /* 0x002f62000c2e1d00 */
[----:B--2---:R-:W-:Y:S02]  /*01c0*/  SEL R22, R15, RZ, !P0 ;  /* 0x000000ff0f167207 */ /* 0x004fe40004000000 */
[----:B------:R-:W-:Y:S02]  /*01d0*/  SEL R32, R12, RZ, !P0 ;  /* 0x000000ff0c207207 */ /* 0x000fe40004000000 */
[----:B------:R-:W-:Y:S01]  /*01e0*/  SEL R26, R13, RZ, !P0 ;  /* 0x000000ff0d1a7207 */ /* 0x000fe20004000000 */
[----:B------:R-:W-:Y:S01]  /*01f0*/  FADD R22, R22, 1 ;  /* 0x3f80000016167421 */ /* 0x000fe20000000000 */
[----:B------:R-:W-:Y:S02]  /*0200*/  SEL R23, R14, RZ, !P0 ;  /* 0x000000ff0e177207 */ /* 0x000fe40004000000 */
[----:B---3--:R-:W-:Y:S01]  /*0210*/  SEL R21, R7, RZ, !P0 ;  /* 0x000000ff07157207 */ /* 0x008fe20004000000 */
[----:B------:R-:W2:Y:S01]  /*0220*/  LDG.E.EL.128 R12, [R34.64] ;  /* 0x00000004220c7981 */ /* 0x000ea2000c2e1d00 */
[----:B------:R-:W-:-:S02]  /*0230*/  SEL R27, R4, RZ, !P0 ;  /* 0x000000ff041b7207 */ /* 0x000fc40004000000 */
[----:B------:R-:W-:Y:S01]  /*0240*/  SEL R31, R5, RZ, !P0 ;  /* 0x000000ff051f7207 */ /* 0x000fe20004000000 */
[----:B------:R-:W-:Y:S01]  /*0250*/  IMAD.WIDE R4, R25, R24, c[0x0][0x170] ;  /* 0x00005c0019047625 */ /* 0x000fe200078e0218 */
[----:B------:R-:W-:Y:S01]  /*0260*/  FMUL R22, R21, R22 ;  /* 0x0000001615167220 */ /* 0x000fe20000400000 */
[----:B------:R-:W-:Y:S01]  /*0270*/  SEL R20, R6, RZ, !P0 ;  /* 0x000000ff06147207 */ /* 0x000fe20004000000 */
[----:B------:R-:W-:Y:S01]  /*0280*/  FADD R23, R23, 1 ;  /* 0x3f80000017177421 */ /* 0x000fe20000000000 */
[----:B------:R-:W-:Y:S01]  /*0290*/  LOP3.LUT R21, R3, 0x400, RZ, 0xfc, !PT ;  /* 0x0000040003157812 */ /* 0x000fe200078efcff */
[----:B------:R-:W-:Y:S01]  /*02a0*/  FADD R32, R32, 1 ;  /* 0x3f80000020207421 */ /* 0x000fe20000000000 */
[----:B------:R-:W-:Y:S01]  /*02b0*/  FADD R26, R26, 1 ;  /* 0x3f8000001a1a7421 */ /* 0x000fe20000000000 */
[----:B------:R-:W3:Y:S01]  /*02c0*/  LDG.E.EL.128 R4, [R4.64] ;  /* 0x0000000404047981 */ /* 0x000ee2000c2e1d00 */
[----:B----4-:R-:W-:Y:S01]  /*02d0*/  SEL R29, R11, RZ, !P0 ;  /* 0x000000ff0b1d7207 */ /* 0x010fe20004000000 */
[----:B------:R-:W-:Y:S01]  /*02e0*/  FMUL R23, R20, R23 ;  /* 0x0000001714177220 */ /* 0x000fe20000400000 */
[----:B------:R-:W-:Y:S01]  /*02f0*/  SEL R30, R10, RZ, !P0 ;  /* 0x000000ff0a1e7207 */ /* 0x000fe20004000000 */
[----:B------:R-:W-:Y:S01]  /*0300*/  IMAD R11, R0, 0x900, R21 ;  /* 0x00000900000b7824 */ /* 0x000fe200078e0215 */
[----:B------:R-:W-:Y:S01]  /*0310*/  SEL R10, R9, RZ, !P0 ;  /* 0x000000ff090a7207 */ /* 0x000fe20004000000 */
[----:B------:R-:W-:Y:S01]  /*0320*/  FMUL R32, R27, R32 ;  /* 0x000000201b207220 */ /* 0x000fe20000400000 */
[----:B------:R-:W-:Y:S01]  /*0330*/  SEL R9, R8, RZ, !P0 ;  /* 0x000000ff08097207 */ /* 0x000fe20004000000 */
[----:B------:R-:W-:Y:S01]  /*0340*/  FMUL R31, R31, R26 ;  /* 0x0000001a1f1f7220 */ /* 0x000fe20000400000 */
[----:B------:R-:W-:Y:S01]  /*0350*/  IMAD.WIDE R26, R11, R24, c[0x0][0x160] ;  /* 0x000058000b1a7625 */ /* 0x000fe200078e0218 */
[----:B------:R-:W-:Y:S01]  /*0360*/  FMUL R29, R29, R22 ;  /* 0x000000161d1d7220 */ /* 0x000fe20000400000 */
[----:B------:R-:W-:Y:S01]  /*0370*/  FMUL R30, R30, R23 ;  /* 0x000000171e1e7220 */ /* 0x000fe20000400000 */
[----:B------:R-:W-:Y:S01]  /*0380*/  FMUL R32, R9, R32 ;  /* 0x0000002009207220 */ /* 0x000fe20000400000 */
[----:B------:R-:W4:Y:S01]  /*0390*/  LDG.E.EL.128 R20, [R34.64+0x1000] ;  /* 0x0010000422147981 */ /* 0x000f22000c2e1d00 */
[----:B------:R-:W-:-:S03]  /*03a0*/  IMAD.WIDE R8, R11, R24, c[0x0][0x170] ;  /* 0x00005c000b087625 */ /* 0x000fc600078e0218 */
[----:B------:R-:W4:Y:S01]  /*03b0*/  LDG.E.EL.128 R24, [R26.64] ;  /* 0x000000041a187981 */ /* 0x000f22000c2e1d00 */
[----:B------:R-:W-:-:S03]  /*03c0*/  FMUL R31, R10, R31 ;  /* 0x0000001f0a1f7220 */ /* 0x000fc60000400000 */
[----:B------:R-:W4:Y:S02]  /*03d0*/  LDG.E.EL.128 R8, [R8.64] ;  /* 0x0000000408087981 */ /* 0x000f24000c2e1d00 */
[----:B------:R-:W-:Y:S02]  /*03e0*/  FSEL R31, R31, -RZ, !P0 ;  /* 0x800000ff1f1f7208 */ /* 0x000fe40004000000 */
[----:B------:R-:W-:Y:S02]  /*03f0*/  FSEL R30, R30, -RZ, !P0 ;  /* 0x800000ff1e1e7208 */ /* 0x000fe40004000000 */
[----:B------:R-:W-:Y:S01]  /*0400*/  FSEL R29, R29, -RZ, !P0 ;  /* 0x800000ff1d1d7208 */ /* 0x000fe20004000000 */
[----:B--2---:R-:W-:Y:S01]  /*0410*/  FADD R33, R12, 1 ;  /* 0x3f8000000c217421 */ /* 0x004fe20000000000 */
[----:B------:R-:W-:-:S03]  /*0420*/  FADD R12, R13, 1 ;  /* 0x3f8000000d0c7421 */ /* 0x000fc60000000000 */
[----:B-----5:R-:W-:Y:S01]  /*0430*/  FMUL R13, R16, R33 ;  /* 0x00000021100d7220 */ /* 0x020fe20000400000 */
[----:B------:R-:W-:Y:S01]  /*0440*/  FMUL R16, R17, R12 ;  /* 0x0000000c11107220 */ /* 0x000fe20000400000 */
[----:B------:R-:W-:Y:S01]  /*0450*/  FADD R17, R14, 1 ;  /* 0x3f8000000e117421 */ /* 0x000fe20000000000 */
[----:B------:R-:W-:Y:S02]  /*0460*/  FADD R12, R15, 1 ;  /* 0x3f8000000f0c7421 */ /* 0x000fe40000000000 */
[----:B---3--:R-:W-:Y:S01]  /*0470*/  FFMA R16, R5, R16, RZ ;  /* 0x0000001005107223 */ /* 0x008fe200000000ff */
[----:B------:R-:W-:Y:S01]  /*0480*/  FSEL R5, R32, -RZ, !P0 ;  /* 0x800000ff20057208 */ /* 0x000fe20004000000 */
[----:B------:R-:W-:Y:S01]  /*0490*/  FFMA R4, R4, R13, RZ ;  /* 0x0000000d04047223 */ /* 0x000fe200000000ff */
[----:B------:R-:W-:Y:S01]  /*04a0*/  FMUL R17, R18, R17 ;  /* 0x0000001112117220 */ /* 0x000fe20000400000 */
[----:B------:R-:W-:Y:S01]  /*04b0*/  FMUL R12, R19, R12 ;  /* 0x0000000c130c7220 */ /* 0x000fe20000400000 */
[----:B------:R-:W-:Y:S01]  /*04c0*/  FADD R31, R31, R16 ;  /* 0x000000101f1f7221 */ /* 0x000fe20000000000 */
[----:B------:R-:W-:Y:S01]  /*04d0*/  FADD R4, R4, R5 ;  /* 0x0000000504047221 */ /* 0x000fe20000000000 */
[----:B------:R-:W-:Y:S01]  /*04e0*/  FFMA R17, R6, R17, RZ ;  /* 0x0000001106117223 */ /* 0x000fe200000000ff */
[----:B------:R-:W-:-:S02]  /*04f0*/  FFMA R12, R7, R12, RZ ;  /* 0x0000000c070c7223 */ /* 0x000fc400000000ff */
[----:B------:R-:W-:Y:S01]  /*0500*/  FADD R31, R31, R4 ;  /* 0x000000041f1f7221 */ /* 0x000fe20000000000 */
[----:B----4-:R-:W-:Y:S01]  /*0510*/  FADD R5, R20, 1 ;  /* 0x3f80000014057421 */ /* 0x010fe20000000000 */
[----:B------:R-:W-:Y:S01]  /*0520*/  FADD R30, R30, R17 ;  /* 0x000000111e1e7221 */ /* 0x000fe20000000000 */
[----:B------:R-:W-:Y:S02]  /*0530*/  FADD R4, R21, 1 ;  /* 0x3f80000015047421 */ /* 0x000fe40000000000 */
[----:B------:R-:W-:Y:S01]  /*0540*/  FMUL R7, R24, R5 ;  /* 0x0000000518077220 */ /* 0x000fe20000400000 */
[----:B------:R-:W-:Y:S01]  /*0550*/  FADD R29, R29, R12 ;  /* 0x0000000c1d1d7221 */ /* 0x000fe20000000000 */
[----:B------:R-:W-:Y:S01]  /*0560*/  FADD R30, R30, R31 ;  /* 0x0000001f1e1e7221 */ /* 0x000fe20000000000 */
[----:B------:R-:W-:Y:S01]  /*0570*/  FADD R5, R22, 1 ;  /* 0x3f80000016057421 */ /* 0x000fe20000000000 */
[----:B------:R-:W-:Y:S01]  /*0580*/  FFMA R7, R8, R7, RZ ;  /* 0x0000000708077223 */ /* 0x000fe200000000ff */
[----:B------:R-:W-:Y:S01]  /*0590*/  FMUL R4, R25, R4 ;  /* 0x0000000419047220 */ /* 0x000fe20000400000 */
[----:B------:R-:W-:Y:S01]  /*05a0*/  FADD R6, R23, 1 ;  /* 0x3f80000017067421 */ /* 0x000fe20000000000 */
[----:B------:R-:W-:Y:S01]  /*05b0*/  FADD R30, R29, R30 ;  /* 0x0000001e1d1e7221 */ /* 0x000fe20000000000 */
[----:B------:R-:W-:Y:S01]  /*05c0*/  FMUL R5, R26, R5 ;  /* 0x000000051a057220 */ /* 0x000fe20000400000 */
[----:B------:R-:W-:Y:S01]  /*05d0*/  FADD R7, -RZ, R7 ;  /* 0x00000007ff077221 */ /* 0x000fe20000000100 */
[----:B------:R-:W-:Y:S01]  /*05e0*/  FFMA R4, R9, R4, RZ ;  /* 0x0000000409047223 */ /* 0x000fe200000000ff */
[----:B------:R-:W-:Y:S01]  /*05f0*/  FMUL R6, R27, R6 ;  /* 0x000000061b067220 */ /* 0x000fe20000400000 */
[----:B------:R-:W-:Y:S01]  /*0600*/  FFMA R5, R10, R5, RZ ;  /* 0x000000050a057223 */ /* 0x000fe200000000ff */
[----:B------:R-:W-:Y:S01]  /*0610*/  FADD R7, R7, R30 ;  /* 0x0000001e07077221 */ /* 0x000fe20000000000 */
[----:B------:R-:W-:Y:S01]  /*0620*/  FADD R4, -RZ, R4 ;  /* 0x00000004ff047221 */ /* 0x000fe20000000100 */
[----:B------:R-:W-:Y:S01]  /*0630*/  FFMA R11, R11, R6, RZ ;  /* 0x000000060b0b7223 */ /* 0x000fe200000000ff */
[----:B------:R-:W-:-:S02]  /*0640*/  FADD R5, -RZ, R5 ;  /* 0x00000005ff057221 */ /* 0x000fc40000000100 */
[----:B------:R-:W-:Y:S01]  /*0650*/  FADD R6, R4, R7 ;  /* 0x0000000704067221 */ /* 0x000fe20000000000 */
[----:B------:R-:W-:-:S03]  /*0660*/  FADD R4, -RZ, R11 ;  /* 0x0000000bff047221 */ /* 0x000fc60000000100 */
[----:B------:R-:W-:-:S04]  /*0670*/  FADD R5, R5, R6 ;  /* 0x0000000605057221 */ /* 0x000fc80000000000 */
[----:B------:R-:W-:-:S05]  /*0680*/  FADD R4, R4, R5 ;  /* 0x0000000504047221 */ /* 0x000fca0000000000 */
[----:B------:R-:W0:Y:S02]  /*0690*/  SHFL.BFLY PT, R5, R4, 0x10, 0x1f ;  /* 0x0e001f0004057f89 */ /* 0x000e2400000e0000 */
[----:B0-----:R-:W-:-:S05]  /*06a0*/  FADD R5, R4, R5 ;  /* 0x0000000504057221 */ /* 0x001fca0000000000 */
[----:B------:R-:W0:Y:S02]  /*06b0*/  SHFL.BFLY PT, R6, R5, 0x8, 0x1f ;  /* 0x0d001f0005067f89 */ /* 0x000e2400000e0000 */
[----:B0-----:R-:W-:-:S05]  /*06c0*/  FADD R6, R5, R6 ;  /* 0x0000000605067221 */ /* 0x001fca0000000000 */
[----:B------:R-:W0:Y:S02]  /*06d0*/  SHFL.BFLY PT, R7, R6, 0x4, 0x1f ;  /* 0x0c801f0006077f89 */ /* 0x000e2400000e0000 */
[----:B0-----:R-:W-:-:S05]  /*06e0*/  FADD R7, R6, R7 ;  /* 0x0000000706077221 */ /* 0x001fca0000000000 */
[----:B------:R-:W0:Y:S04]  /*06f0*/  SHFL.BFLY PT, R8, R7, 0x2, 0x1f ;  /* 0x0c401f0007087f89 */ /* 0x000e2800000e0000 */
[----:B------:R-:W1:Y:S01]  /*0700*/  S2R R11, SR_TID.X ;  /* 0x00000000000b7919 */ /* 0x000e620000002100 */
[----:B0-----:R-:W-:-:S05]  /*0710*/  FADD R8, R7, R8 ;  /* 0x0000000807087221 */ /* 0x001fca0000000000 */
[----:B------:R-:W0:Y:S01]  /*0720*/  SHFL.BFLY PT, R9, R8, 0x1, 0x1f ;  /* 0x0c201f0008097f89 */ /* 0x000e2200000e0000 */
[C---:B-1----:R-:W-:Y:S02]  /*0730*/  LOP3.LUT P0, RZ, R11.reuse, 0x1f, RZ, 0xc0, !PT ;  /* 0x0000001f0bff7812 */ /* 0x042fe4000780c0ff */
[----:B------:R-:W-:Y:S02]  /*0740*/  ISETP.GE.AND P1, PT, R11, 0x8, PT ;  /* 0x000000080b00780c */ /* 0x000fe40003f26270 */
[----:B------:R-:W-:-:S04]  /*0750*/  SHF.R.U32.HI R4, RZ, 0x3, R11 ;  /* 0x00000003ff047819 */ /* 0x000fc8000001160b */
[----:B------:R-:W-:Y:S01]  /*0760*/  LOP3.LUT R4, R4, 0x1c, RZ, 0xc0, !PT ;  /* 0x0000001c04047812 */ /* 0x000fe200078ec0ff */
[----:B0-----:R-:W-:-:S05]  /*0770*/  FADD R9, R8, R9 ;  /* 0x0000000908097221 */ /* 0x001fca0000000000 */
[----:B------:R-:W-:Y:S04]  /*0780*/  @!P0 STS [R4], R9 ;  /* 0x0000000904008388 */ /* 0x000fe80000000800 */
[----:B------:R-:W-:Y:S06]  /*0790*/  BAR.SYNC 0x0 ;  /* 0x0000000000007b1d */ /* 0x000fec0000000000 */
[----:B------:R-:W0:Y:S04]  /*07a0*/  @!P1 LDS R28, [R11.X4] ;  /* 0x000000000b1c9984 */ /* 0x000e280000004800 */
[----:B0-----:R-:W0:Y:S02]  /*07b0*/  SHFL.BFLY PT, R5, R28, 0x4, 0x1f ;  /* 0x0c801f001c057f89 */ /* 0x001e2400000e0000 */
[----:B0-----:R-:W-:-:S05]  /*07c0*/  FADD R6, R28, R5 ;  /* 0x000000051c067221 */ /* 0x001fca0000000000 */
[----:B------:R-:W0:Y:S01]  /*07d0*/  SHFL.BFLY PT, R5, R6, 0x2, 0x1f ;  /* 0x0c401f0006057f89 */ /* 0x000e2200000e0000 */
[----:B------:R-:W-:Y:S01]  /*07e0*/  LOP3.LUT P0, RZ, R11, 0x7, RZ, 0xc0, !PT ;  /* 0x000000070bff7812 */ /* 0x000fe2000780c0ff */
[----:B0-----:R-:W-:-:S05]  /*07f0*/  FADD R7, R6, R5 ;  /* 0x0000000506077221 */ /* 0x001fca0000000000 */
[----:B------:R-:W0:Y:S01]  /*0800*/  SHFL.BFLY PT, R8, R7, 0x1, 0x1f ;  /* 0x0c201f0007087f89 */ /* 0x000e2200000e0000 */
[----:B------:R-:W-:Y:S02]  /*0810*/  ISETP.LT.AND P0, PT, R11, 0x8, !P0 ;  /* 0x000000080b00780c */ /* 0x000fe40004701270 */
[----:B------:R-:W-:-:S05]  /*0820*/  MOV R5, 0x4 ;  /* 0x0000000400057802 */ /* 0x000fca0000000f00 */
[----:B------:R-:W-:Y:S01]  /*0830*/  IMAD.WIDE R4, R0, R5, c[0x0][0x178] ;  /* 0x00005e0000047625 */ /* 0x000fe200078e0205 */
[----:B0-----:R-:W-:-:S05]  /*0840*/  FADD R8, R7, R8 ;  /* 0x0000000807087221 */ /* 0x001fca0000000000 */
[----:B------:R-:W-:Y:S04]  /*0850*/  @P0 STS [R11.X4], R8 ;  /* 0x000000080b000388 */ /* 0x000fe80000004800 */
[----:B------:R-:W-:Y:S06]  /*0860*/  BAR.SYNC 0x0 ;  /* 0x0000000000007b1d */ /* 0x000fec0000000000 */
[----:B------:R-:W2:Y:S04]  /*0870*/  LDG.E.EL R31, [R4.64] ;  /* 0x00000004041f7981 */ /* 0x000ea8000c2e1900 */
[----:B------:R-:W0:Y:S01]  /*0880*/  LDS R6, [RZ] ;  /* 0x00000000ff067984 */ /* 0x000e220000000800 */
[----:B------:R-:W-:Y:S01]  /*0890*/  MOV R25, RZ ;  /* 0x000000ff00197202 */ /* 0x000fe20000000f00 */
[----:B------:R-:W-:Y:S01]  /*08a0*/  UPLOP3.LUT UP0, UPT, UPT, UPT, UPT, 0x80, 0x0 ;  /* 0x000000000000789c */ /* 0x000fe20003f0f070 */
[----:B0-----:R-:W-:Y:S01]  /*08b0*/  FMUL R6, R6, -0.5 ;  /* 0xbf00000006067820 */ /* 0x001fe20000400000 */
[----:B--2---:R-:W-:-:S04]  /*08c0*/  FMUL R10, R31, R31 ;  /* 0x0000001f1f0a7220 */ /* 0x004fc80000400000 */
[----:B------:R-:W-:-:S04]  /*08d0*/  FMUL R7, R31, R10 ;  /* 0x0000000a1f077220 */ /* 0x000fc80000400000 */
[----:B------:R-:W-:-:S04]  /*08e0*/  FMUL R6, R6, R7 ;  /* 0x0000000706067220 */ /* 0x000fc80000400000 */
[----:B------:R-:W-:-:S01]  /*08f0*/  FMUL R28, R6, 0.00043402778101153671741 ;  /* 0x39e38e39061c7820 */ /* 0x000fc20000400000 */
.L_x_0:
[----:B------:R-:W-:Y:S01]  /*0900*/  LOP3.LUT R21, R25, 0x3fc, R2, 0xf8, !PT ;  /* 0x000003fc19157812 */ /* 0x000fe200078ef802 */
[----:B0-----:R-:W-:Y:S01]  /*0910*/  CS2R R4, SRZ ;  /* 0x0000000000047805 */ /* 0x001fe2000001ff00 */
[----:B------:R-:W-:Y:S01]  /*0920*/  MOV R30, 0x4 ;  /* 0x00000004001e7802 */ /* 0x000fe20000000f00 */
[----:B------:R-:W-:Y:S01]  /*0930*/  CS2R R6, SRZ ;  /* 0x0000000000067805 */ /* 0x000fe2000001ff00 */
[C---:B------:R-:W-:Y:S01]  /*0940*/  ISETP.GE.U32.AND P0, PT, R21.reuse, 0x900, PT ;  /* 0x000009001500780c */ /* 0x040fe20003f06070 */
[----:B------:R-:W-:Y:S01]  /*0950*/  IMAD R29, R0, 0x900, R21 ;  /* 0x00000900001d7824 */ /* 0x000fe200078e0215 */
[----:B------:R-:W-:Y:S01]  /*0960*/  CS2R R8, SRZ ;  /* 0x0000000000087805 */ /* 0x000fe2000001ff00 */
[----:B------:R-:W-:Y:S01]  /*0970*/  IMAD.WIDE.U32 R20, R21, R30, c[0x0][0x168] ;  /* 0x00005a0015147625 */ /* 0x000fe200078e001e */
[----:B------:R-:W-:-:S03]  /*0980*/  CS2R R10, SRZ ;  /* 0x00000000000a7805 */ /* 0x000fc6000001ff00 */
[----:B------:R-:W-:-:S06]  /*0990*/  IMAD.WIDE R18, R29, R30, c[0x0][0x160] ;  /* 0x000058001d127625 */ /* 0x000fcc00078e021e */
[----:B------:R0:W2:Y:S04]  /*09a0*/  @!P0 LDG.E.EL.128 R4, [R20.64] ;  /* 0x0000000414048981 */ /* 0x0000a8000c2e1d00 */
[----:B------:R1:W3:Y:S01]  /*09b0*/  @!P0 LDG.E.EF.128 R8, [R18.64] ;  /* 0x0000000412088981 */ /* 0x0002e2000c0e1d00 */
[----:B------:R-:W-:Y:S01]  /*09c0*/  LOP3.LUT R33, R25, 0x400, R3, 0xfe, !PT ;  /* 0x0000040019217812 */ /* 0x000fe200078efe03 */
[----:B------:R-:W-:Y:S01]  /*09d0*/  CS2R R12, SRZ ;  /* 0x00000000000c7805 */ /* 0x000fe2000001ff00 */
[----:B------:R-:W-:Y:S01]  /*09e0*/  CS2R R14, SRZ ;  /* 0x00000000000e7805 */ /* 0x000fe2000001ff00 */
[----:B------:R-:W-:Y:S01]  /*09f0*/  IMAD.WIDE R26, R29, R30, c[0x0][0x170] ;  /* 0x00005c001d1a7625 */ /* 0x000fe200078e021e */
[----:B------:R-:W-:Y:S01]  /*0a00*/  ISETP.GE.U32.AND P1, PT, R33, 0x900, PT ;  /* 0x000009002100780c */ /* 0x000fe20003f26070 */
[----:B------:R-:W-:-:S02]  /*0a10*/  CS2R R16, SRZ ;  /* 0x0000000000107805 */ /* 0x000fc4000001ff00 */
[----:B------:R-:W-:Y:S01]  /*0a20*/  IMAD.WIDE.U32 R24, R25, 0x4, R34 ;  /* 0x0000000419187825 */ /* 0x000fe200078e0022 */
[----:B------:R4:W5:Y:S01]  /*0a30*/  @!P0 LDG.E.EF.128 R12, [R26.64] ;  /* 0x000000041a0c8981 */ /* 0x000962000c0e1d00 */
[----:B-1----:R-:W-:Y:S02]  /*0a40*/  CS2R R18, SRZ ;  /* 0x0000000000127805 */ /* 0x002fe4000001ff00 */
[----:B------:R-:W-:Y:S01]  /*0a50*/  IMAD R33, R0, 0x900, R33 ;  /* 0x0000090000217824 */ /* 0x000fe200078e0221 */
[----:B0-----:R-:W-:Y:S01]  /*0a60*/  CS2R R20, SRZ ;  /* 0x0000000000147805 */ /* 0x001fe2000001ff00 */
[----:B------:R-:W-:-:S04]  /*0a70*/  CS2R R22, SRZ ;  /* 0x0000000000167805 */ /* 0x000fc8000001ff00 */
[----:B------:R0:W5:Y:S01]  /*0a80*/  @!P1 LDG.E.EL.128 R16, [R24.64+0x1000] ;  /* 0x0010000418109981 */ /* 0x000162000c2e1d00 */
[----:B----4-:R-:W-:Y:S01]  /*0a90*/  CS2R R26, SRZ ;  /* 0x00000000001a7805 */ /* 0x010fe2000001ff00 */
[----:B0-----:R-:W-:Y:S01]  /*0aa0*/  CS2R R24, SRZ ;  /* 0x0000000000187805 */ /* 0x001fe2000001ff00 */
[----:B--2---:R-:W-:Y:S02]  /*0ab0*/  SEL R4, R4, RZ, !P0 ;  /* 0x000000ff04047207 */ /* 0x004fe40004000000 */
[----:B------:R-:W-:Y:S02]  /*0ac0*/  SEL R36, R5, RZ, !P0 ;  /* 0x000000ff05247207 */ /* 0x000fe40004000000 */
[----:B---3--:R-:W-:Y:S01]  /*0ad0*/  SEL R5, R8, RZ, !P0 ;  /* 0x000000ff08057207 */ /* 0x008fe20004000000 */
[----:B------:R-:W-:Y:S01]  /*0ae0*/  FADD R32, R4, 1 ;  /* 0x3f80000004207421 */ /* 0x000fe20000000000 */
[----:B------:R-:W-:Y:S01]  /*0af0*/  SEL R37, R9, RZ, !P0 ;  /* 0x000000ff09257207 */ /* 0x000fe20004000000 */
[----:B------:R-:W-:-:S02]  /*0b00*/  IMAD.WIDE R8, R33, R30, c[0x0][0x160] ;  /* 0x0000580021087625 */ /* 0x000fc400078e021e */
[----:B------:R-:W-:Y:S02]  /*0b10*/  FMUL R32, R5, R32 ;  /* 0x0000002005207220 */ /* 0x000fe40000400000 */
[----:B------:R-:W-:Y:S01]  /*0b20*/  IMAD.WIDE R4, R33, R30, c[0x0][0x170] ;  /* 0x00005c0021047625 */ /* 0x000fe200078e021e */
[----:B------:R0:W2:Y:S04]  /*0b30*/  @!P1 LDG.E.EF.128 R20, [R8.64] ;  /* 0x0000000408149981 */ /* 0x0000a8000c0e1d00 */
[----:B------:R1:W3:Y:S01]  /*0b40*/  @!P1 LDG.E.EF.128 R24, [R4.64] ;  /* 0x0000000404189981 */ /* 0x0002e2000c0e1d00 */
[----:B------:R-:W-:Y:S01]  /*0b50*/  SEL R7, R7, RZ, !P0 ;  /* 0x000000ff07077207 */ /* 0x000fe20004000000 */
[----:B------:R-:W-:Y:S01]  /*0b60*/  FADD R36, R36, 1 ;  /* 0x3f80000024247421 */ /* 0x000fe20000000000 */
[----:B------:R-:W-:-:S02]  /*0b70*/  SEL R11, R11, RZ, !P0 ;  /* 0x000000ff0b0b7207 */ /* 0x000fc40004000000 */
[----:B-----5:R-:W-:Y:S01]  /*0b80*/  SEL R13, R13, RZ, !P0 ;  /* 0x000000ff0d0d7207 */ /* 0x020fe20004000000 */
[----:B0-----:R-:W-:Y:S01]  /*0b90*/  FADD R8, R7, 1 ;  /* 0x3f80000007087421 */ /* 0x001fe20000000000 */
[----:B------:R-:W-:Y:S02]  /*0ba0*/  SEL R6, R6, RZ, !P0 ;  /* 0x000000ff06067207 */ /* 0x000fe40004000000 */
[----:B------:R-:W-:Y:S01]  /*0bb0*/  SEL R9, R12, RZ, !P0 ;  /* 0x000000ff0c097207 */ /* 0x000fe20004000000 */
[----:B------:R-:W-:Y:S01]  /*0bc0*/  FMUL R36, R37, R36 ;  /* 0x0000002425247220 */ /* 0x000fe20000400000 */
[----:B------:R-:W-:Y:S01]  /*0bd0*/  FMUL R8, R11, R8 ;  /* 0x000000080b087220 */ /* 0x000fe20000400000 */
[----:B------:R-:W-:Y:S01]  /*0be0*/  SEL R37, R10, RZ, !P0 ;  /* 0x000000ff0a257207 */ /* 0x000fe20004000000 */
[----:B------:R-:W-:Y:S01]  /*0bf0*/  FMUL R11, R28, R13 ;  /* 0x0000000d1c0b7220 */ /* 0x000fe20000400000 */
[----:B------:R-:W-:Y:S01]  /*0c00*/  SEL R7, R14, RZ, !P0 ;  /* 0x000000ff0e077207 */ /* 0x000fe20004000000 */
[----:B------:R-:W-:Y:S01]  /*0c10*/  FADD R6, R6, 1 ;  /* 0x3f80000006067421 */ /* 0x000fe20000000000 */
[----:B-1----:R-:W-:Y:S01]  /*0c20*/  FMUL R4, R28, R9 ;  /* 0x000000091c047220 */ /* 0x002fe20000400000 */
[----:B------:R-:W-:Y:S01]  /*0c30*/  FFMA R36, R31, R36, R11 ;  /* 0x000000241f247223 */ /* 0x000fe2000000000b */
[----:B------:R-:W-:Y:S01]  /*0c40*/  SEL R12, R18, RZ, !P1 ;  /* 0x000000ff120c7207 */ /* 0x000fe20004800000 */
[----:B------:R-:W-:Y:S01]  /*0c50*/  FMUL R6, R37, R6 ;  /* 0x0000000625067220 */ /* 0x000fe20000400000 */
[----:B------:R-:W-:Y:S01]  /*0c60*/  FFMA R5, R31, R32, R4 ;  /* 0x000000201f057223 */ /* 0x000fe20000000004 */
[----:B------:R-:W-:Y:S01]  /*0c70*/  FMUL R11, R28, R7 ;  /* 0x000000071c0b7220 */ /* 0x000fe20000400000 */
[----:B------:R-:W-:-:S02]  /*0c80*/  SEL R4, R16, RZ, !P1 ;  /* 0x000000ff10047207 */ /* 0x000fc40004800000 */
[----:B------:R-:W-:Y:S01]  /*0c90*/  SEL R10, R17, RZ, !P1 ;  /* 0x000000ff110a7207 */ /* 0x000fe20004800000 */
[----:B------:R-:W-:Y:S01]  /*0ca0*/  FFMA R6, R31, R6, R11 ;  /* 0x000000061f067223 */ /* 0x000fe2000000000b */
[----:B------:R-:W-:Y:S01]  /*0cb0*/  FADD R12, R12, 1 ;  /* 0x3f8000000c0c7421 */ /* 0x000fe20000000000 */
[----:B------:R-:W-:Y:S01]  /*0cc0*/  FADD R4, R4, 1 ;  /* 0x3f80000004047421 */ /* 0x000fe20000000000 */
[----:B------:R-:W-:Y:S01]  /*0cd0*/  SEL R19, R19, RZ, !P1 ;  /* 0x000000ff13137207 */ /* 0x000fe20004800000 */
[----:B------:R-:W-:Y:S01]  /*0ce0*/  FADD R10, R10, 1 ;  /* 0x3f8000000a0a7421 */ /* 0x000fe20000000000 */
[----:B------:R-:W-:-:S03]  /*0cf0*/  SEL R15, R15, RZ, !P0 ;  /* 0x000000ff0f0f7207 */ /* 0x000fc60004000000 */
[----:B------:R-:W-:Y:S02]  /*0d00*/  FADD R14, R19, 1 ;  /* 0x3f800000130e7421 */ /* 0x000fe40000000000 */
[C---:B------:R-:W-:Y:S01]  /*0d10*/  FMUL R37, R28.reuse, R15 ;  /* 0x0000000f1c257220 */ /* 0x040fe20000400000 */
[----:B------:R-:W-:-:S03]  /*0d20*/  FFMA R6, R28, R7, R6 ;  /* 0x000000071c067223 */ /* 0x000fc60000000006 */
[----:B------:R-:W-:-:S04]  /*0d30*/  FFMA R8, R31, R8, R37 ;  /* 0x000000081f087223 */ /* 0x000fc80000000025 */
[----:B------:R-:W-:Y:S01]  /*0d40*/  FFMA R7, R28, R15, R8 ;  /* 0x0000000f1c077223 */ /* 0x000fe20000000008 */
[----:B--2---:R-:W-:Y:S02]  /*0d50*/  SEL R17, R22, RZ, !P1 ;  /* 0x000000ff16117207 */ /* 0x004fe40004800000 */
[----:B------:R-:W-:Y:S02]  /*0d60*/  SEL R11, R20, RZ, !P1 ;  /* 0x000000ff140b7207 */ /* 0x000fe40004800000 */
[----:B------:R-:W-:Y:S01]  /*0d70*/  SEL R21, R21, RZ, !P1 ;  /* 0x000000ff15157207 */ /* 0x000fe20004800000 */
[----:B------:R-:W-:Y:S01]  /*0d80*/  FMUL R12, R17, R12 ;  /* 0x0000000c110c7220 */ /* 0x000fe20000400000 */
[----:B---3--:R-:W-:Y:S01]  /*0d90*/  SEL R25, R25, RZ, !P1 ;  /* 0x000000ff19197207 */ /* 0x008fe20004800000 */
[----:B------:R-:W-:Y:S01]  /*0da0*/  FMUL R4, R11, R4 ;  /* 0x000000040b047220 */ /* 0x000fe20000400000 */
[----:B------:R-:W-:Y:S02]  /*0db0*/  SEL R17, R26, RZ, !P1 ;  /* 0x000000ff1a117207 */ /* 0x000fe40004800000 */
[----:B------:R-:W-:Y:S01]  /*0dc0*/  SEL R11, R24, RZ, !P1 ;  /* 0x000000ff180b7207 */ /* 0x000fe20004800000 */
[----:B------:R-:W-:Y:S01]  /*0dd0*/  FMUL R10, R21, R10 ;  /* 0x0000000a150a7220 */ /* 0x000fe20000400000 */
[C---:B------:R-:W-:Y:S01]  /*0de0*/  FMUL R19, R28.reuse, R25 ;  /* 0x000000191c137220 */ /* 0x040fe20000400000 */
[----:B------:R-:W-:-:S02]  /*0df0*/  FMUL R21, R28, R17 ;  /* 0x000000111c157220 */ /* 0x000fc40000400000 */
[C---:B------:R-:W-:Y:S01]  /*0e00*/  FMUL R16, R28.reuse, R11 ;  /* 0x0000000b1c107220 */ /* 0x040fe20000400000 */
[C---:B------:R-:W-:Y:S01]  /*0e10*/  FFMA R10, R31.reuse, R10, R19 ;  /* 0x0000000a1f0a7223 */ /* 0x040fe20000000013 */
[C---:B------:R-:W-:Y:S02]  /*0e20*/  FFMA R12, R31.reuse, R12, R21 ;  /* 0x0000000c1f0c7223 */ /* 0x040fe40000000015 */
[----:B------:R-:W-:Y:S01]  /*0e30*/  FFMA R16, R31, R4, R16 ;  /* 0x000000041f107223 */ /* 0x000fe20000000010 */
[C---:B------:R-:W-:Y:S01]  /*0e40*/  FFMA R4, R28.reuse, R9, R5 ;  /* 0x000000091c047223 */ /* 0x040fe20000000005 */
[----:B------:R-:W-:Y:S01]  /*0e50*/  SEL R23, R23, RZ, !P1 ;  /* 0x000000ff17177207 */ /* 0x000fe20004800000 */
[C---:B------:R-:W-:Y:S01]  /*0e60*/  FFMA R9, R28.reuse, R25, R10 ;  /* 0x000000191c097223 */ /* 0x040fe2000000000a */
[----:B------:R-:W-:Y:S01]  /*0e70*/  SEL R27, R27, RZ, !P1 ;  /* 0x000000ff1b1b7207 */ /* 0x000fe20004800000 */
[C---:B------:R-:W-:Y:S01]  /*0e80*/  FFMA R5, R28.reuse, R13, R36 ;  /* 0x0000000d1c057223 */ /* 0x040fe20000000024 */
[C---:B------:R-:W-:Y:S01]  /*0e90*/  FFMA R10, R28.reuse, R17, R12 ;  /* 0x000000111c0a7223 */ /* 0x040fe2000000000c */
[----:B------:R-:W-:Y:S01]  /*0ea0*/  IMAD.WIDE R12, R29, R30, c[0x0][0x180] ;  /* 0x000060001d0c7625 */ /* 0x000fe200078e021e */
[----:B------:R-:W-:Y:S01]  /*0eb0*/  FMUL R14, R23, R14 ;  /* 0x0000000e170e7220 */ /* 0x000fe20000400000 */
[----:B------:R-:W-:-:S03]  /*0ec0*/  FMUL R23, R28, R27 ;  /* 0x0000001b1c177220 */ /* 0x000fc60000400000 */
[----:B------:R0:W-:Y:S01]  /*0ed0*/  @!P0 STG.E.128 [R12.64], R4 ;  /* 0x000000040c008986 */ /* 0x0001e2000c101d04 */
[----:B------:R-:W-:Y:S01]  /*0ee0*/  PLOP3.LUT P0, PT, PT, PT, UP0, 0x80, 0x0 ;  /* 0x000000000000781c */ /* 0x000fe20003f0f008 */
[----:B------:R-:W-:Y:S01]  /*0ef0*/  FFMA R14, R31, R14, R23 ;  /* 0x0000000e1f0e7223 */ /* 0x000fe20000000017 */
[----:B------:R-:W-:-:S03]  /*0f00*/  FFMA R8, R28, R11, R16 ;  /* 0x0000000b1c087223 */ /* 0x000fc60000000010 */
[----:B------:R-:W-:Y:S01]  /*0f10*/  FFMA R11, R28, R27, R14 ;  /* 0x0000001b1c0b7223 */ /* 0x000fe2000000000e */
[----:B------:R-:W-:Y:S01]  /*0f20*/  IMAD.WIDE R14, R33, R30, c[0x0][0x180] ;  /* 0x00006000210e7625 */ /* 0x000fe200078e021e */
[----:B------:R-:W-:Y:S01]  /*0f30*/  UPLOP3.LUT UP0, UPT, UPT, UPT, UPT, 0x40, 0x0 ;  /* 0x000000000000789c */ /* 0x000fe20003f0e870 */
[----:B------:R-:W-:-:S03]  /*0f40*/  MOV R25, 0x800 ;  /* 0x0000080000197802 */ /* 0x000fc60000000f00 */
[----:B------:R0:W-:Y:S02]  /*0f50*/  @!P1 STG.E.128 [R14.64], R8 ;  /* 0x000000080e009986 */ /* 0x0001e4000c101d04 */
[----:B------:R-:W-:Y:S05]  /*0f60*/  @P0 BRA `(.L_x_0) ;  /* 0xfffff99000000947 */ /* 0x000fea000383ffff */
[----:B------:R-:W-:Y:S05]  /*0f70*/  EXIT ;  /* 0x000000000000794d */ /* 0x000fea0003800000 */
.L_x_1:
[----:B------:R-:W-:-:S00]  /*0f80*/  BRA `(.L_x_1) ;  /* 0xfffffff000007947 */ /* 0x000fc0000383ffff */
[----:B------:R-:W-:-:S00]  /*0f90*/  NOP ;  /* 0x0000000000007918 */ /* 0x000fc00000000000 */
        /* <DEDUP_REMOVED lines=14> */
.L_x_2:


//--------------------- .nv.shared.triton__0d1d2d3d4d5de6de --------------------------
	.section	.nv.shared.triton__0d1d2d3d4d5de6de,"aw",@nobits
	.align	16
